	.headerflags	@"EF_CUDA_TEXMODE_UNIFIED EF_CUDA_64BIT_ADDRESS EF_CUDA_ACCELERATORS EF_CUDA_SM90 EF_CUDA_VIRTUAL_SM(EF_CUDA_SM90)"
	.elftype	@"ET_EXEC"


//--------------------- .nv.info                  --------------------------
	.section	.nv.info,"",@"SHT_CUDA_INFO"
	.align	4


	//----- nvinfo : EIATTR_REGCOUNT
	.align		4
        /*0000*/ 	.byte	0x04, 0x2f
        /*0002*/ 	.short	(.L_3 - .L_2)
	.align		4
.L_2:
        /*0004*/ 	.word	index@(triton_poi_fused__native_batch_norm_legit_no_training_add_relu_14)
        /*0008*/ 	.word	0x00000014


	//----- nvinfo : EIATTR_MIN_STACK_SIZE
	.align		4
.L_3:
        /*000c*/ 	.byte	0x04, 0x12
        /*000e*/ 	.short	(.L_5 - .L_4)
	.align		4
.L_4:
        /*0010*/ 	.word	index@(triton_poi_fused__native_batch_norm_legit_no_training_add_relu_14)
        /*0014*/ 	.word	0x00000000


	//----- nvinfo : EIATTR_FRAME_SIZE
	.align		4
.L_5:
        /*0018*/ 	.byte	0x04, 0x11
        /*001a*/ 	.short	(.L_7 - .L_6)
	.align		4
.L_6:
        /*001c*/ 	.word	index@(triton_poi_fused__native_batch_norm_legit_no_training_add_relu_14)
        /*0020*/ 	.word	0x00000000


	//----- nvinfo : EIATTR_MIN_STACK_SIZE
	.align		4
.L_7:
        /*0024*/ 	.byte	0x04, 0x12
        /*0026*/ 	.short	(.L_9 - .L_8)
	.align		4
.L_8:
        /*0028*/ 	.word	index@(triton_poi_fused__native_batch_norm_legit_no_training_add_relu_14)
        /*002c*/ 	.word	0x00000000
.L_9:


//--------------------- .nv.info.triton_poi_fused__native_batch_norm_legit_no_training_add_relu_14 --------------------------
	.section	.nv.info.triton_poi_fused__native_batch_norm_legit_no_training_add_relu_14,"",@"SHT_CUDA_INFO"
	.sectionflags	@""
	.align	4


	//----- nvinfo : EIATTR_CUDA_API_VERSION
	.align		4
        /*0000*/ 	.byte	0x04, 0x37
        /*0002*/ 	.short	(.L_11 - .L_10)
.L_10:
        /*0004*/ 	.word	0x0000007c


	//----- nvinfo : EIATTR_KPARAM_INFO
	.align		4
.L_11:
        /*0008*/ 	.byte	0x04, 0x17
        /*000a*/ 	.short	(.L_13 - .L_12)
.L_12:
        /*000c*/ 	.word	0x00000000
        /*0010*/ 	.short	0x0007
        /*0012*/ 	.short	0x0038
        /*0014*/ 	.byte	0x00, 0xf0, 0x11, 0x00


	//----- nvinfo : EIATTR_KPARAM_INFO
	.align		4
.L_13:
        /*0018*/ 	.byte	0x04, 0x17
        /*001a*/ 	.short	(.L_15 - .L_14)
.L_14:
        /*001c*/ 	.word	0x00000000
        /*0020*/ 	.short	0x0006
        /*0022*/ 	.short	0x0030
        /*0024*/ 	.byte	0x00, 0xf4, 0x21, 0x00


	//----- nvinfo : EIATTR_KPARAM_INFO
	.align		4
.L_15:
        /*0028*/ 	.byte	0x04, 0x17
        /*002a*/ 	.short	(.L_17 - .L_16)
.L_16:
        /*002c*/ 	.word	0x00000000
        /*0030*/ 	.short	0x0005
        /*0032*/ 	.short	0x0028
        /*0034*/ 	.byte	0x00, 0xf4, 0x21, 0x00


	//----- nvinfo : EIATTR_KPARAM_INFO
	.align		4
.L_17:
        /*0038*/ 	.byte	0x04, 0x17
        /*003a*/ 	.short	(.L_19 - .L_18)
.L_18:
        /*003c*/ 	.word	0x00000000
        /*0040*/ 	.short	0x0004
        /*0042*/ 	.short	0x0020
        /*0044*/ 	.byte	0x00, 0xf4, 0x21, 0x00


	//----- nvinfo : EIATTR_KPARAM_INFO
	.align		4
.L_19:
        /*0048*/ 	.byte	0x04, 0x17
        /*004a*/ 	.short	(.L_21 - .L_20)
.L_20:
        /*004c*/ 	.word	0x00000000
        /*0050*/ 	.short	0x0003
        /*0052*/ 	.short	0x0018
        /*0054*/ 	.byte	0x00, 0xf4, 0x21, 0x00


	//----- nvinfo : EIATTR_KPARAM_INFO
	.align		4
.L_21:
        /*0058*/ 	.byte	0x04, 0x17
        /*005a*/ 	.short	(.L_23 - .L_22)
.L_22:
        /*005c*/ 	.word	0x00000000
        /*0060*/ 	.short	0x0002
        /*0062*/ 	.short	0x0010
        /*0064*/ 	.byte	0x00, 0xf4, 0x21, 0x00


	//----- nvinfo : EIATTR_KPARAM_INFO
	.align		4
.L_23:
        /*0068*/ 	.byte	0x04, 0x17
        /*006a*/ 	.short	(.L_25 - .L_24)
.L_24:
        /*006c*/ 	.word	0x00000000
        /*0070*/ 	.short	0x0001
        /*0072*/ 	.short	0x0008
        /*0074*/ 	.byte	0x00, 0xf4, 0x21, 0x00


	//----- nvinfo : EIATTR_KPARAM_INFO
	.align		4
.L_25:
        /*0078*/ 	.byte	0x04, 0x17
        /*007a*/ 	.short	(.L_27 - .L_26)
.L_26:
        /*007c*/ 	.word	0x00000000
        /*0080*/ 	.short	0x0000
        /*0082*/ 	.short	0x0000
        /*0084*/ 	.byte	0x00, 0xf4, 0x21, 0x00


	//----- nvinfo : EIATTR_SPARSE_MMA_MASK
	.align		4
.L_27:
        /*0088*/ 	.byte	0x03, 0x50
        /*008a*/ 	.short	0x0000


	//----- nvinfo : EIATTR_MAXREG_COUNT
	.align		4
        /*008c*/ 	.byte	0x03, 0x1b
        /*008e*/ 	.short	0x00ff


	//----- nvinfo : EIATTR_EXIT_INSTR_OFFSETS
	.align		4
        /*0090*/ 	.byte	0x04, 0x1c
        /*0092*/ 	.short	(.L_29 - .L_28)


	//   ....[0]....
.L_28:
        /*0094*/ 	.word	0x000003b0


	//----- nvinfo : EIATTR_REQNTID
	.align		4
.L_29:
        /*0098*/ 	.byte	0x04, 0x10
        /*009a*/ 	.short	(.L_31 - .L_30)
.L_30:
        /*009c*/ 	.word	0x00000080
        /*00a0*/ 	.word	0x00000001
        /*00a4*/ 	.word	0x00000001


	//----- nvinfo : EIATTR_CBANK_PARAM_SIZE
	.align		4
.L_31:
        /*00a8*/ 	.byte	0x03, 0x19
        /*00aa*/ 	.short	0x003c


	//----- nvinfo : EIATTR_PARAM_CBANK
	.align		4
        /*00ac*/ 	.byte	0x04, 0x0a
        /*00ae*/ 	.short	(.L_33 - .L_32)
	.align		4
.L_32:
        /*00b0*/ 	.word	index@(.nv.constant0.triton_poi_fused__native_batch_norm_legit_no_training_add_relu_14)
        /*00b4*/ 	.short	0x0210
        /*00b6*/ 	.short	0x003c


	//----- nvinfo : EIATTR_SW_WAR
	.align		4
.L_33:
        /*00b8*/ 	.byte	0x04, 0x36
        /*00ba*/ 	.short	(.L_35 - .L_34)
.L_34:
        /*00bc*/ 	.word	0x00000008
.L_35:


//--------------------- .nv.callgraph             --------------------------
	.section	.nv.callgraph,"",@"SHT_CUDA_CALLGRAPH"
	.align	4
	.sectionentsize	8
	.align		4
        /*0000*/ 	.word	0x00000000
	.align		4
        /*0004*/ 	.word	0xffffffff
	.align		4
        /*0008*/ 	.word	0x00000000
	.align		4
        /*000c*/ 	.word	0xfffffffe
	.align		4
        /*0010*/ 	.word	0x00000000
	.align		4
        /*0014*/ 	.word	0xfffffffd
	.align		4
        /*0018*/ 	.word	0x00000000
	.align		4
        /*001c*/ 	.word	0xfffffffc


//--------------------- .nv.constant4             --------------------------
	.section	.nv.constant4,"a",@progbits
	.align	8
	.align		8
.nv.constant4:
        /*0000*/ 	.dword	_$_str
	.align		8
        /*0008*/ 	.dword	_$_str_$_2


//--------------------- .text.triton_poi_fused__native_batch_norm_legit_no_training_add_relu_14 --------------------------
	.section	.text.triton_poi_fused__native_batch_norm_legit_no_training_add_relu_14,"ax",@progbits
	.align	128
        .global         triton_poi_fused__native_batch_norm_legit_no_training_add_relu_14
        .type           triton_poi_fused__native_batch_norm_legit_no_training_add_relu_14,@function
        .size           triton_poi_fused__native_batch_norm_legit_no_training_add_relu_14,(.L_x_1 - triton_poi_fused__native_batch_norm_legit_no_training_add_relu_14)
        .other          triton_poi_fused__native_batch_norm_legit_no_training_add_relu_14,@"STO_CUDA_ENTRY STV_DEFAULT"
triton_poi_fused__native_batch_norm_legit_no_training_add_relu_14:
.text.triton_poi_fused__native_batch_norm_legit_no_training_add_relu_14:
[----:B------:R-:W-:Y:S01]  /*0000*/  LDC R1, c[0x0][0x28] ;  /* 0x00000a00ff017b82 */ /* 0x000fe20000000800 */
[----:B------:R-:W1:Y:S07]  /*0010*/  S2R R0, SR_TID.X ;  /* 0x0000000000007919 */ /* 0x000e6e0000002100 */
[----:B------:R-:W2:Y:S01]  /*0020*/  LDC.64 R10, c[0x0][0x220] ;  /* 0x00008800ff0a7b82 */ /* 0x000ea20000000a00 */
[----:B------:R-:W-:Y:S01]  /*0030*/  ULDC.64 UR4, c[0x0][0x208] ;  /* 0x0000820000047ab9 */ /* 0x000fe20000000a00 */
[----:B------:R-:W3:Y:S06]  /*0040*/  S2R R5, SR_CTAID.X ;  /* 0x0000000000057919 */ /* 0x000eec0000002500 */
[----:B------:R-:W4:Y:S08]  /*0050*/  LDC.64 R6, c[0x0][0x210] ;  /* 0x00008400ff067b82 */ /* 0x000f300000000a00 */
[----:B------:R-:W5:Y:S08]  /*0060*/  LDC.64 R8, c[0x0][0x218] ;  /* 0x00008600ff087b82 */ /* 0x000f700000000a00 */
[----:B------:R-:W4:Y:S01]  /*0070*/  LDC.64 R12, c[0x0][0x228] ;  /* 0x00008a00ff0c7b82 */ /* 0x000f220000000a00 */
[----:B-1----:R-:W-:-:S07]  /*0080*/  SHF.L.U32 R0, R0, 0x1, RZ ;  /* 0x0000000100007819 */ /* 0x002fce00000006ff */
[----:B------:R-:W1:Y:S01]  /*0090*/  LDC.64 R14, c[0x0][0x230] ;  /* 0x00008c00ff0e7b82 */ /* 0x000e620000000a00 */
[----:B---3--:R-:W-:Y:S02]  /*00a0*/  SHF.R.S32.HI R3, RZ, 0x17, R5 ;  /* 0x00000017ff037819 */ /* 0x008fe40000011405 */
[----:B------:R-:W-:Y:S02]  /*00b0*/  LOP3.LUT R0, R0, 0xfe, RZ, 0xc0, !PT ;  /* 0x000000fe00007812 */ /* 0x000fe400078ec0ff */
[----:B------:R-:W-:Y:S02]  /*00c0*/  SGXT R3, R3, 0x1 ;  /* 0x000000010303781a */ /* 0x000fe40000000200 */
[----:B------:R-:W-:-:S04]  /*00d0*/  LEA R0, R5, R0, 0x8 ;  /* 0x0000000005007211 */ /* 0x000fc800078e40ff */
[----:B------:R-:W-:-:S04]  /*00e0*/  LEA.HI R3, R3, R0, RZ, 0x4 ;  /* 0x0000000003037211 */ /* 0x000fc800078f20ff */
[--C-:B------:R-:W-:Y:S02]  /*00f0*/  SHF.R.S32.HI R2, RZ, 0x4, R3.reuse ;  /* 0x00000004ff027819 */ /* 0x100fe40000011403 */
[----:B------:R-:W-:-:S04]  /*0100*/  SHF.R.S32.HI R3, RZ, 0x1f, R3 ;  /* 0x0000001fff037819 */ /* 0x000fc80000011403 */
[----:B------:R-:W-:-:S04]  /*0110*/  LEA.HI R3, R3, R2, RZ, 0x9 ;  /* 0x0000000203037211 */ /* 0x000fc800078f48ff */
[----:B------:R-:W-:-:S04]  /*0120*/  LOP3.LUT R3, R3, 0xfffffe00, RZ, 0xc0, !PT ;  /* 0xfffffe0003037812 */ /* 0x000fc800078ec0ff */
[----:B------:R-:W-:Y:S02]  /*0130*/  IADD3 R17, R2, -R3, RZ ;  /* 0x8000000302117210 */ /* 0x000fe40007ffe0ff */
[----:B------:R-:W3:Y:S03]  /*0140*/  LDC.64 R2, c[0x0][0x238] ;  /* 0x00008e00ff027b82 */ /* 0x000ee60000000a00 */
[----:B--2---:R-:W-:-:S05]  /*0150*/  IMAD.WIDE R10, R17, 0x4, R10 ;  /* 0x00000004110a7825 */ /* 0x004fca00078e020a */
[----:B------:R1:W2:Y:S01]  /*0160*/  LDG.E.EL R4, desc[UR4][R10.64] ;  /* 0x000000040a047981 */ /* 0x0002a2000c2e1900 */
[----:B----4-:R-:W-:-:S04]  /*0170*/  IMAD.WIDE R6, R0, 0x4, R6 ;  /* 0x0000000400067825 */ /* 0x010fc800078e0206 */
[C---:B-----5:R-:W-:Y:S02]  /*0180*/  IMAD.WIDE R8, R17.reuse, 0x4, R8 ;  /* 0x0000000411087825 */ /* 0x060fe400078e0208 */
[----:B------:R-:W4:Y:S02]  /*0190*/  LDG.E.64 R6, desc[UR4][R6.64] ;  /* 0x0000000406067981 */ /* 0x000f24000c1e1b00 */
[C---:B0-----:R-:W-:Y:S02]  /*01a0*/  IMAD.WIDE R12, R17.reuse, 0x4, R12 ;  /* 0x00000004110c7825 */ /* 0x041fe400078e020c */
[----:B------:R0:W4:Y:S02]  /*01b0*/  LDG.E.EL R5, desc[UR4][R8.64] ;  /* 0x0000000408057981 */ /* 0x000124000c2e1900 */
[----:B-1----:R-:W-:Y:S02]  /*01c0*/  IMAD.WIDE R10, R17, 0x4, R14 ;  /* 0x00000004110a7825 */ /* 0x002fe400078e020e */
[----:B------:R1:W5:Y:S02]  /*01d0*/  LDG.E.EL R12, desc[UR4][R12.64] ;  /* 0x000000040c0c7981 */ /* 0x000364000c2e1900 */
[----:B---3--:R-:W-:-:S02]  /*01e0*/  IMAD.WIDE R2, R0, 0x4, R2 ;  /* 0x0000000400027825 */ /* 0x008fc400078e0202 */
[----:B------:R-:W5:Y:S01]  /*01f0*/  LDG.E.EL R11, desc[UR4][R10.64] ;  /* 0x000000040a0b7981 */ /* 0x000f62000c2e1900 */
[----:B0-----:R-:W0:Y:S03]  /*0200*/  LDC.64 R8, c[0x0][0x240] ;  /* 0x00009000ff087b82 */ /* 0x001e260000000a00 */
[----:B------:R-:W3:Y:S01]  /*0210*/  LDG.E.64 R2, desc[UR4][R2.64] ;  /* 0x0000000402027981 */ /* 0x000ee2000c1e1b00 */
[----:B-1----:R-:W-:Y:S01]  /*0220*/  HFMA2.MMA R13, -RZ, RZ, 1.625, 0 ;  /* 0x3e800000ff0d7435 */ /* 0x002fe200000001ff */
[----:B0-----:R-:W-:-:S04]  /*0230*/  IMAD.WIDE R8, R0, 0x4, R8 ;  /* 0x0000000400087825 */ /* 0x001fc800078e0208 */
[----:B--2---:R-:W-:-:S04]  /*0240*/  FADD R4, R4, 9.9999997473787516356e-06 ;  /* 0x3727c5ac04047421 */ /* 0x004fc80000000000 */
[----:B------:R-:W0:Y:S02]  /*0250*/  MUFU.SQRT R14, R4 ;  /* 0x00000004000e7308 */ /* 0x000e240000002000 */
[C---:B0-----:R-:W-:Y:S02]  /*0260*/  FSETP.GT.AND P0, PT, R14.reuse, 8.50705917302346158658e+37, PT ;  /* 0x7e8000000e00780b */ /* 0x041fe40003f04000 */
[----:B------:R-:W-:-:S11]  /*0270*/  FSETP.GEU.AND P1, PT, R14, 1.175494350822287508e-38, PT ;  /* 0x008000000e00780b */ /* 0x000fd60003f2e000 */
[----:B------:R-:W-:-:S04]  /*0280*/  @P0 FMUL R14, R14, 0.25 ;  /* 0x3e8000000e0e0820 */ /* 0x000fc80000400000 */
[----:B------:R-:W-:-:S06]  /*0290*/  @!P1 FMUL R14, R14, 16777216 ;  /* 0x4b8000000e0e9820 */ /* 0x000fcc0000400000 */
[----:B------:R-:W0:Y:S01]  /*02a0*/  MUFU.RCP R14, R14 ;  /* 0x0000000e000e7308 */ /* 0x000e220000001000 */
[----:B------:R-:W-:Y:S01]  /*02b0*/  FSEL R13, R13, 1, P0 ;  /* 0x3f8000000d0d7808 */ /* 0x000fe20000000000 */
[----:B----4-:R-:W-:-:S04]  /*02c0*/  FADD R7, R7, -R5 ;  /* 0x8000000507077221 */ /* 0x010fc80000000000 */
[----:B------:R-:W-:Y:S01]  /*02d0*/  @!P1 FMUL R13, R13, 16777216 ;  /* 0x4b8000000d0d9820 */ /* 0x000fe20000400000 */
[----:B------:R-:W-:-:S03]  /*02e0*/  FADD R6, R6, -R5 ;  /* 0x8000000506067221 */ /* 0x000fc60000000000 */
[----:B0-----:R-:W-:-:S04]  /*02f0*/  FMUL R13, R14, R13 ;  /* 0x0000000d0e0d7220 */ /* 0x001fc80000400000 */
[-C--:B------:R-:W-:Y:S01]  /*0300*/  FMUL R7, R7, R13.reuse ;  /* 0x0000000d07077220 */ /* 0x080fe20000400000 */
[----:B------:R-:W-:-:S03]  /*0310*/  FMUL R6, R6, R13 ;  /* 0x0000000d06067220 */ /* 0x000fc60000400000 */
[C-C-:B-----5:R-:W-:Y:S01]  /*0320*/  FFMA R4, R12.reuse, R7, R11.reuse ;  /* 0x000000070c047223 */ /* 0x160fe2000000000b */
[----:B------:R-:W-:-:S04]  /*0330*/  FFMA R11, R12, R6, R11 ;  /* 0x000000060c0b7223 */ /* 0x000fc8000000000b */
[----:B---3--:R-:W-:Y:S01]  /*0340*/  FSETP.GEU.AND P1, PT, R4, -R3, PT ;  /* 0x800000030400720b */ /* 0x008fe20003f2e000 */
[----:B------:R-:W-:Y:S01]  /*0350*/  FADD R4, R3, R4 ;  /* 0x0000000403047221 */ /* 0x000fe20000000000 */
[----:B------:R-:W-:Y:S01]  /*0360*/  FADD R3, R2, R11 ;  /* 0x0000000b02037221 */ /* 0x000fe20000000000 */
[----:B------:R-:W-:-:S03]  /*0370*/  FSETP.GEU.AND P0, PT, R11, -R2, PT ;  /* 0x800000020b00720b */ /* 0x000fc60003f0e000 */
[----:B------:R-:W-:Y:S02]  /*0380*/  FSEL R5, R4, RZ, P1 ;  /* 0x000000ff04057208 */ /* 0x000fe40000800000 */
[----:B------:R-:W-:-:S05]  /*0390*/  FSEL R4, R3, RZ, P0 ;  /* 0x000000ff03047208 */ /* 0x000fca0000000000 */
[----:B------:R-:W-:Y:S01]  /*03a0*/  STG.E.64 desc[UR4][R8.64], R4 ;  /* 0x0000000408007986 */ /* 0x000fe2000c101b04 */
[----:B------:R-:W-:Y:S05]  /*03b0*/  EXIT ;  /* 0x000000000000794d */ /* 0x000fea0003800000 */
.L_x_0:
[----:B------:R-:W-:-:S00]  /*03c0*/  BRA `(.L_x_0) ;  /* 0xfffffffc00fc7947 */ /* 0x000fc0000383ffff */
[----:B------:R-:W-:-:S00]  /*03d0*/  NOP ;  /* 0x0000000000007918 */ /* 0x000fc00000000000 */
        /* <DEDUP_REMOVED lines=10> */
.L_x_1:


//--------------------- .nv.global.init           --------------------------
	.section	.nv.global.init,"aw",@progbits
.nv.global.init:
	.type		_$_str,@object
	.size		_$_str,(_$_str_$_2 - _$_str)
_$_str:
        /*0000*/ 	.byte	0x5f, 0x5f, 0x43, 0x55, 0x44, 0x41, 0x5f, 0x46, 0x54, 0x5a, 0x00
	.type		_$_str_$_2,@object
	.size		_$_str_$_2,(.L_1 - _$_str_$_2)
_$_str_$_2:
        /*000b*/ 	.byte	0x5f, 0x5f, 0x43, 0x55, 0x44, 0x41, 0x5f, 0x50, 0x52, 0x45, 0x43, 0x5f, 0x53, 0x51, 0x52, 0x54
        /*001b*/ 	.byte	0x00
.L_1:


//--------------------- .nv.constant0.triton_poi_fused__native_batch_norm_legit_no_training_add_relu_14 --------------------------
	.section	.nv.constant0.triton_poi_fused__native_batch_norm_legit_no_training_add_relu_14,"a",@progbits
	.sectionflags	@""
	.align	4
.nv.constant0.triton_poi_fused__native_batch_norm_legit_no_training_add_relu_14:
	.zero		588
